	.headerflags	@"EF_CUDA_TEXMODE_UNIFIED EF_CUDA_64BIT_ADDRESS EF_CUDA_ACCELERATORS EF_CUDA_SM90 EF_CUDA_VIRTUAL_SM(EF_CUDA_SM90)"
	.elftype	@"ET_EXEC"


//--------------------- .nv.info                  --------------------------
	.section	.nv.info,"",@"SHT_CUDA_INFO"
	.align	4


	//----- nvinfo : EIATTR_REGCOUNT
	.align		4
        /*0000*/ 	.byte	0x04, 0x2f
        /*0002*/ 	.short	(.L_3 - .L_2)
	.align		4
.L_2:
        /*0004*/ 	.word	index@(triton_poi_fused__native_batch_norm_legit_no_training_relu_57)
        /*0008*/ 	.word	0x00000016


	//----- nvinfo : EIATTR_MIN_STACK_SIZE
	.align		4
.L_3:
        /*000c*/ 	.byte	0x04, 0x12
        /*000e*/ 	.short	(.L_5 - .L_4)
	.align		4
.L_4:
        /*0010*/ 	.word	index@(triton_poi_fused__native_batch_norm_legit_no_training_relu_57)
        /*0014*/ 	.word	0x00000000


	//----- nvinfo : EIATTR_FRAME_SIZE
	.align		4
.L_5:
        /*0018*/ 	.byte	0x04, 0x11
        /*001a*/ 	.short	(.L_7 - .L_6)
	.align		4
.L_6:
        /*001c*/ 	.word	index@(triton_poi_fused__native_batch_norm_legit_no_training_relu_57)
        /*0020*/ 	.word	0x00000000


	//----- nvinfo : EIATTR_MIN_STACK_SIZE
	.align		4
.L_7:
        /*0024*/ 	.byte	0x04, 0x12
        /*0026*/ 	.short	(.L_9 - .L_8)
	.align		4
.L_8:
        /*0028*/ 	.word	index@(triton_poi_fused__native_batch_norm_legit_no_training_relu_57)
        /*002c*/ 	.word	0x00000000
.L_9:


//--------------------- .nv.info.triton_poi_fused__native_batch_norm_legit_no_training_relu_57 --------------------------
	.section	.nv.info.triton_poi_fused__native_batch_norm_legit_no_training_relu_57,"",@"SHT_CUDA_INFO"
	.sectionflags	@""
	.align	4


	//----- nvinfo : EIATTR_CUDA_API_VERSION
	.align		4
        /*0000*/ 	.byte	0x04, 0x37
        /*0002*/ 	.short	(.L_11 - .L_10)
.L_10:
        /*0004*/ 	.word	0x0000007c


	//----- nvinfo : EIATTR_KPARAM_INFO
	.align		4
.L_11:
        /*0008*/ 	.byte	0x04, 0x17
        /*000a*/ 	.short	(.L_13 - .L_12)
.L_12:
        /*000c*/ 	.word	0x00000000
        /*0010*/ 	.short	0x0006
        /*0012*/ 	.short	0x0030
        /*0014*/ 	.byte	0x00, 0xf0, 0x11, 0x00


	//----- nvinfo : EIATTR_KPARAM_INFO
	.align		4
.L_13:
        /*0018*/ 	.byte	0x04, 0x17
        /*001a*/ 	.short	(.L_15 - .L_14)
.L_14:
        /*001c*/ 	.word	0x00000000
        /*0020*/ 	.short	0x0005
        /*0022*/ 	.short	0x0028
        /*0024*/ 	.byte	0x00, 0xf4, 0x21, 0x00


	//----- nvinfo : EIATTR_KPARAM_INFO
	.align		4
.L_15:
        /*0028*/ 	.byte	0x04, 0x17
        /*002a*/ 	.short	(.L_17 - .L_16)
.L_16:
        /*002c*/ 	.word	0x00000000
        /*0030*/ 	.short	0x0004
        /*0032*/ 	.short	0x0020
        /*0034*/ 	.byte	0x00, 0xf4, 0x21, 0x00


	//----- nvinfo : EIATTR_KPARAM_INFO
	.align		4
.L_17:
        /*0038*/ 	.byte	0x04, 0x17
        /*003a*/ 	.short	(.L_19 - .L_18)
.L_18:
        /*003c*/ 	.word	0x00000000
        /*0040*/ 	.short	0x0003
        /*0042*/ 	.short	0x0018
        /*0044*/ 	.byte	0x00, 0xf4, 0x21, 0x00


	//----- nvinfo : EIATTR_KPARAM_INFO
	.align		4
.L_19:
        /*0048*/ 	.byte	0x04, 0x17
        /*004a*/ 	.short	(.L_21 - .L_20)
.L_20:
        /*004c*/ 	.word	0x00000000
        /*0050*/ 	.short	0x0002
        /*0052*/ 	.short	0x0010
        /*0054*/ 	.byte	0x00, 0xf4, 0x21, 0x00


	//----- nvinfo : EIATTR_KPARAM_INFO
	.align		4
.L_21:
        /*0058*/ 	.byte	0x04, 0x17
        /*005a*/ 	.short	(.L_23 - .L_22)
.L_22:
        /*005c*/ 	.word	0x00000000
        /*0060*/ 	.short	0x0001
        /*0062*/ 	.short	0x0008
        /*0064*/ 	.byte	0x00, 0xf4, 0x21, 0x00


	//----- nvinfo : EIATTR_KPARAM_INFO
	.align		4
.L_23:
        /*0068*/ 	.byte	0x04, 0x17
        /*006a*/ 	.short	(.L_25 - .L_24)
.L_24:
        /*006c*/ 	.word	0x00000000
        /*0070*/ 	.short	0x0000
        /*0072*/ 	.short	0x0000
        /*0074*/ 	.byte	0x00, 0xf4, 0x21, 0x00


	//----- nvinfo : EIATTR_SPARSE_MMA_MASK
	.align		4
.L_25:
        /*0078*/ 	.byte	0x03, 0x50
        /*007a*/ 	.short	0x0000


	//----- nvinfo : EIATTR_MAXREG_COUNT
	.align		4
        /*007c*/ 	.byte	0x03, 0x1b
        /*007e*/ 	.short	0x00ff


	//----- nvinfo : EIATTR_EXIT_INSTR_OFFSETS
	.align		4
        /*0080*/ 	.byte	0x04, 0x1c
        /*0082*/ 	.short	(.L_27 - .L_26)


	//   ....[0]....
.L_26:
        /*0084*/ 	.word	0x00000490


	//   ....[1]....
        /*0088*/ 	.word	0x000004b0


	//----- nvinfo : EIATTR_REQNTID
	.align		4
.L_27:
        /*008c*/ 	.byte	0x04, 0x10
        /*008e*/ 	.short	(.L_29 - .L_28)
.L_28:
        /*0090*/ 	.word	0x00000080
        /*0094*/ 	.word	0x00000001
        /*0098*/ 	.word	0x00000001


	//----- nvinfo : EIATTR_CBANK_PARAM_SIZE
	.align		4
.L_29:
        /*009c*/ 	.byte	0x03, 0x19
        /*009e*/ 	.short	0x0034


	//----- nvinfo : EIATTR_PARAM_CBANK
	.align		4
        /*00a0*/ 	.byte	0x04, 0x0a
        /*00a2*/ 	.short	(.L_31 - .L_30)
	.align		4
.L_30:
        /*00a4*/ 	.word	index@(.nv.constant0.triton_poi_fused__native_batch_norm_legit_no_training_relu_57)
        /*00a8*/ 	.short	0x0210
        /*00aa*/ 	.short	0x0034


	//----- nvinfo : EIATTR_SW_WAR
	.align		4
.L_31:
        /*00ac*/ 	.byte	0x04, 0x36
        /*00ae*/ 	.short	(.L_33 - .L_32)
.L_32:
        /*00b0*/ 	.word	0x00000008
.L_33:


//--------------------- .nv.callgraph             --------------------------
	.section	.nv.callgraph,"",@"SHT_CUDA_CALLGRAPH"
	.align	4
	.sectionentsize	8
	.align		4
        /*0000*/ 	.word	0x00000000
	.align		4
        /*0004*/ 	.word	0xffffffff
	.align		4
        /*0008*/ 	.word	0x00000000
	.align		4
        /*000c*/ 	.word	0xfffffffe
	.align		4
        /*0010*/ 	.word	0x00000000
	.align		4
        /*0014*/ 	.word	0xfffffffd
	.align		4
        /*0018*/ 	.word	0x00000000
	.align		4
        /*001c*/ 	.word	0xfffffffc


//--------------------- .nv.constant4             --------------------------
	.section	.nv.constant4,"a",@progbits
	.align	8
	.align		8
.nv.constant4:
        /*0000*/ 	.dword	_$_str
	.align		8
        /*0008*/ 	.dword	_$_str_$_2


//--------------------- .text.triton_poi_fused__native_batch_norm_legit_no_training_relu_57 --------------------------
	.section	.text.triton_poi_fused__native_batch_norm_legit_no_training_relu_57,"ax",@progbits
	.align	128
        .global         triton_poi_fused__native_batch_norm_legit_no_training_relu_57
        .type           triton_poi_fused__native_batch_norm_legit_no_training_relu_57,@function
        .size           triton_poi_fused__native_batch_norm_legit_no_training_relu_57,(.L_x_1 - triton_poi_fused__native_batch_norm_legit_no_training_relu_57)
        .other          triton_poi_fused__native_batch_norm_legit_no_training_relu_57,@"STO_CUDA_ENTRY STV_DEFAULT"
triton_poi_fused__native_batch_norm_legit_no_training_relu_57:
.text.triton_poi_fused__native_batch_norm_legit_no_training_relu_57:
[----:B------:R-:W0:Y:S01]  /*0000*/  LDC R1, c[0x0][0x28] ;  /* 0x00000a00ff017b82 */ /* 0x000e220000000800 */
[----:B------:R-:W1:Y:S07]  /*0010*/  S2R R0, SR_TID.X ;  /* 0x0000000000007919 */ /* 0x000e6e0000002100 */
[----:B------:R-:W2:Y:S01]  /*0020*/  LDC.64 R8, c[0x0][0x220] ;  /* 0x00008800ff087b82 */ /* 0x000ea20000000a00 */
[----:B------:R-:W-:Y:S01]  /*0030*/  ULDC.64 UR4, c[0x0][0x208] ;  /* 0x0000820000047ab9 */ /* 0x000fe20000000a00 */
[----:B------:R-:W3:Y:S06]  /*0040*/  S2R R5, SR_CTAID.X ;  /* 0x0000000000057919 */ /* 0x000eec0000002500 */
[----:B------:R-:W4:Y:S08]  /*0050*/  LDC.64 R14, c[0x0][0x218] ;  /* 0x00008600ff0e7b82 */ /* 0x000f300000000a00 */
[----:B------:R-:W5:Y:S08]  /*0060*/  LDC.64 R12, c[0x0][0x210] ;  /* 0x00008400ff0c7b82 */ /* 0x000f700000000a00 */
[----:B------:R-:W4:Y:S01]  /*0070*/  LDC.64 R16, c[0x0][0x228] ;  /* 0x00008a00ff107b82 */ /* 0x000f220000000a00 */
[----:B-1----:R-:W-:-:S07]  /*0080*/  SHF.L.U32 R0, R0, 0x1, RZ ;  /* 0x0000000100007819 */ /* 0x002fce00000006ff */
[----:B------:R-:W1:Y:S01]  /*0090*/  LDC.64 R18, c[0x0][0x230] ;  /* 0x00008c00ff127b82 */ /* 0x000e620000000a00 */
[----:B---3--:R-:W-:Y:S02]  /*00a0*/  SHF.R.S32.HI R3, RZ, 0x17, R5 ;  /* 0x00000017ff037819 */ /* 0x008fe40000011405 */
[----:B------:R-:W-:Y:S02]  /*00b0*/  LOP3.LUT R0, R0, 0xfe, RZ, 0xc0, !PT ;  /* 0x000000fe00007812 */ /* 0x000fe400078ec0ff */
[----:B------:R-:W-:Y:S02]  /*00c0*/  SGXT R3, R3, 0x1 ;  /* 0x000000010303781a */ /* 0x000fe40000000200 */
[----:B------:R-:W-:-:S04]  /*00d0*/  LEA R0, R5, R0, 0x8 ;  /* 0x0000000005007211 */ /* 0x000fc800078e40ff */
[----:B------:R-:W-:Y:S02]  /*00e0*/  LEA.HI R3, R3, R0, RZ, 0x4 ;  /* 0x0000000003037211 */ /* 0x000fe400078f20ff */
[----:B------:R-:W-:Y:S02]  /*00f0*/  ISETP.GE.AND P0, PT, R0, 0xc800, PT ;  /* 0x0000c8000000780c */ /* 0x000fe40003f06270 */
[----:B------:R-:W-:-:S05]  /*0100*/  SHF.R.S32.HI R3, RZ, 0x4, R3 ;  /* 0x00000004ff037819 */ /* 0x000fca0000011403 */
[----:B------:R-:W-:-:S05]  /*0110*/  IMAD.HI R2, R3, 0x51eb851f, RZ ;  /* 0x51eb851f03027827 */ /* 0x000fca00078e02ff */
[----:B------:R-:W-:-:S04]  /*0120*/  SHF.R.U32.HI R5, RZ, 0x1f, R2 ;  /* 0x0000001fff057819 */ /* 0x000fc80000011602 */
[----:B------:R-:W-:Y:S02]  /*0130*/  LEA.HI.SX32 R2, R2, R5, 0x18 ;  /* 0x0000000502027211 */ /* 0x000fe400078fc2ff */
[----:B------:R-:W-:-:S03]  /*0140*/  CS2R R4, SRZ ;  /* 0x0000000000047805 */ /* 0x000fc6000001ff00 */
[----:B------:R-:W-:-:S04]  /*0150*/  IMAD R11, R2, -0x320, R3 ;  /* 0xfffffce0020b7824 */ /* 0x000fc800078e0203 */
[----:B--2---:R-:W-:-:S05]  /*0160*/  IMAD.WIDE R8, R11, 0x4, R8 ;  /* 0x000000040b087825 */ /* 0x004fca00078e0208 */
[----:B------:R-:W2:Y:S04]  /*0170*/  @!P0 LDG.E.EL R4, desc[UR4][R8.64] ;  /* 0x0000000408048981 */ /* 0x000ea8000c2e1900 */
[----:B------:R3:W2:Y:S01]  /*0180*/  @!P0 LDG.E.EL R5, desc[UR4][R8.64] ;  /* 0x0000000408058981 */ /* 0x0006a2000c2e1900 */
[----:B------:R-:W-:Y:S02]  /*0190*/  CS2R R6, SRZ ;  /* 0x0000000000067805 */ /* 0x000fe4000001ff00 */
[----:B------:R-:W-:Y:S01]  /*01a0*/  CS2R R2, SRZ ;  /* 0x0000000000027805 */ /* 0x000fe2000001ff00 */
[----:B----4-:R-:W-:-:S04]  /*01b0*/  IMAD.WIDE R14, R11, 0x4, R14 ;  /* 0x000000040b0e7825 */ /* 0x010fc800078e020e */
[----:B-----5:R-:W-:Y:S01]  /*01c0*/  IMAD.WIDE R12, R0, 0x4, R12 ;  /* 0x00000004000c7825 */ /* 0x020fe200078e020c */
[----:B------:R-:W4:Y:S01]  /*01d0*/  @!P0 LDG.E.EL R7, desc[UR4][R14.64] ;  /* 0x000000040e078981 */ /* 0x000f22000c2e1900 */
[----:B---3--:R-:W-:Y:S02]  /*01e0*/  CS2R R8, SRZ ;  /* 0x0000000000087805 */ /* 0x008fe4000001ff00 */
[C---:B0-----:R-:W-:Y:S01]  /*01f0*/  IMAD.WIDE R16, R11.reuse, 0x4, R16 ;  /* 0x000000040b107825 */ /* 0x041fe200078e0210 */
[----:B------:R0:W3:Y:S03]  /*0200*/  @!P0 LDG.E.EL R6, desc[UR4][R14.64] ;  /* 0x000000040e068981 */ /* 0x0000e6000c2e1900 */
[----:B-1----:R-:W-:Y:S01]  /*0210*/  IMAD.WIDE R18, R11, 0x4, R18 ;  /* 0x000000040b127825 */ /* 0x002fe200078e0212 */
[----:B------:R1:W4:Y:S01]  /*0220*/  @!P0 LDG.E.64 R2, desc[UR4][R12.64] ;  /* 0x000000040c028981 */ /* 0x000322000c1e1b00 */
[----:B------:R-:W-:-:S03]  /*0230*/  CS2R R10, SRZ ;  /* 0x00000000000a7805 */ /* 0x000fc6000001ff00 */
[----:B------:R-:W5:Y:S04]  /*0240*/  @!P0 LDG.E.EL R9, desc[UR4][R18.64] ;  /* 0x0000000412098981 */ /* 0x000f68000c2e1900 */
[----:B------:R-:W5:Y:S04]  /*0250*/  @!P0 LDG.E.EL R10, desc[UR4][R16.64] ;  /* 0x00000004100a8981 */ /* 0x000f68000c2e1900 */
[----:B------:R-:W3:Y:S04]  /*0260*/  @!P0 LDG.E.EL R11, desc[UR4][R16.64] ;  /* 0x00000004100b8981 */ /* 0x000ee8000c2e1900 */
[----:B------:R-:W3:Y:S01]  /*0270*/  @!P0 LDG.E.EL R8, desc[UR4][R18.64] ;  /* 0x0000000412088981 */ /* 0x000ee2000c2e1900 */
[----:B0-----:R-:W-:Y:S01]  /*0280*/  HFMA2.MMA R14, -RZ, RZ, 1.625, 0 ;  /* 0x3e800000ff0e7435 */ /* 0x001fe200000001ff */
[----:B--2---:R-:W-:Y:S01]  /*0290*/  FADD R4, R4, 9.9999997473787516356e-06 ;  /* 0x3727c5ac04047421 */ /* 0x004fe20000000000 */
[----:B------:R-:W-:-:S03]  /*02a0*/  FADD R5, R5, 9.9999997473787516356e-06 ;  /* 0x3727c5ac05057421 */ /* 0x000fc60000000000 */
[----:B-1----:R-:W0:Y:S08]  /*02b0*/  MUFU.SQRT R12, R4 ;  /* 0x00000004000c7308 */ /* 0x002e300000002000 */
[----:B------:R1:W2:Y:S01]  /*02c0*/  MUFU.SQRT R13, R5 ;  /* 0x00000005000d7308 */ /* 0x0002a20000002000 */
[C---:B0-----:R-:W-:Y:S02]  /*02d0*/  FSETP.GT.AND P1, PT, R12.reuse, 8.50705917302346158658e+37, PT ;  /* 0x7e8000000c00780b */ /* 0x041fe40003f24000 */
[----:B------:R-:W-:Y:S01]  /*02e0*/  FSETP.GEU.AND P3, PT, R12, 1.175494350822287508e-38, PT ;  /* 0x008000000c00780b */ /* 0x000fe20003f6e000 */
[----:B-1----:R-:W0:Y:S01]  /*02f0*/  LDC.64 R4, c[0x0][0x238] ;  /* 0x00008e00ff047b82 */ /* 0x002e220000000a00 */
[----:B--2---:R-:W-:-:S02]  /*0300*/  FSETP.GT.AND P2, PT, R13, 8.50705917302346158658e+37, PT ;  /* 0x7e8000000d00780b */ /* 0x004fc40003f44000 */
[----:B------:R-:W-:-:S07]  /*0310*/  FSETP.GEU.AND P4, PT, R13, 1.175494350822287508e-38, PT ;  /* 0x008000000d00780b */ /* 0x000fce0003f8e000 */
[----:B------:R-:W-:-:S04]  /*0320*/  @P1 FMUL R12, R12, 0.25 ;  /* 0x3e8000000c0c1820 */ /* 0x000fc80000400000 */
[----:B------:R-:W-:Y:S01]  /*0330*/  @!P3 FMUL R12, R12, 16777216 ;  /* 0x4b8000000c0cb820 */ /* 0x000fe20000400000 */
[----:B------:R-:W-:-:S04]  /*0340*/  @P2 FMUL R13, R13, 0.25 ;  /* 0x3e8000000d0d2820 */ /* 0x000fc80000400000 */
[----:B------:R-:W-:Y:S01]  /*0350*/  @!P4 FMUL R13, R13, 16777216 ;  /* 0x4b8000000d0dc820 */ /* 0x000fe20000400000 */
[----:B------:R-:W1:Y:S01]  /*0360*/  MUFU.RCP R12, R12 ;  /* 0x0000000c000c7308 */ /* 0x000e620000001000 */
[----:B------:R-:W-:-:S07]  /*0370*/  FSEL R15, R14, 1, P1 ;  /* 0x3f8000000e0f7808 */ /* 0x000fce0000800000 */
[----:B------:R-:W2:Y:S01]  /*0380*/  MUFU.RCP R13, R13 ;  /* 0x0000000d000d7308 */ /* 0x000ea20000001000 */
[----:B------:R-:W-:Y:S01]  /*0390*/  FSEL R14, R14, 1, P2 ;  /* 0x3f8000000e0e7808 */ /* 0x000fe20001000000 */
[----:B------:R-:W-:-:S04]  /*03a0*/  @!P3 FMUL R15, R15, 16777216 ;  /* 0x4b8000000f0fb820 */ /* 0x000fc80000400000 */
[----:B------:R-:W-:Y:S01]  /*03b0*/  @!P4 FMUL R14, R14, 16777216 ;  /* 0x4b8000000e0ec820 */ /* 0x000fe20000400000 */
[----:B----4-:R-:W-:Y:S01]  /*03c0*/  FADD R2, -R7, R2 ;  /* 0x0000000207027221 */ /* 0x010fe20000000100 */
[----:B---3--:R-:W-:Y:S01]  /*03d0*/  FADD R3, -R6, R3 ;  /* 0x0000000306037221 */ /* 0x008fe20000000100 */
[----:B-1----:R-:W-:Y:S01]  /*03e0*/  FMUL R15, R12, R15 ;  /* 0x0000000f0c0f7220 */ /* 0x002fe20000400000 */
[----:B--2---:R-:W-:-:S03]  /*03f0*/  FMUL R14, R13, R14 ;  /* 0x0000000e0d0e7220 */ /* 0x004fc60000400000 */
[----:B------:R-:W-:Y:S01]  /*0400*/  FMUL R2, R2, R15 ;  /* 0x0000000f02027220 */ /* 0x000fe20000400000 */
[----:B------:R-:W-:-:S03]  /*0410*/  FMUL R3, R3, R14 ;  /* 0x0000000e03037220 */ /* 0x000fc60000400000 */
[----:B-----5:R-:W-:Y:S01]  /*0420*/  FFMA R2, R2, R10, R9 ;  /* 0x0000000a02027223 */ /* 0x020fe20000000009 */
[----:B------:R-:W-:-:S04]  /*0430*/  FFMA R3, R3, R11, R8 ;  /* 0x0000000b03037223 */ /* 0x000fc80000000008 */
[----:B------:R-:W-:Y:S02]  /*0440*/  FSETP.GEU.AND P1, PT, R2, RZ, PT ;  /* 0x000000ff0200720b */ /* 0x000fe40003f2e000 */
[C---:B------:R-:W-:Y:S01]  /*0450*/  FSETP.GEU.AND P2, PT, R3.reuse, RZ, PT ;  /* 0x000000ff0300720b */ /* 0x040fe20003f4e000 */
[----:B0-----:R-:W-:Y:S01]  /*0460*/  IMAD.WIDE R4, R0, 0x4, R4 ;  /* 0x0000000400047825 */ /* 0x001fe200078e0204 */
[----:B------:R-:W-:Y:S02]  /*0470*/  FSEL R2, R2, RZ, P1 ;  /* 0x000000ff02027208 */ /* 0x000fe40000800000 */
[----:B------:R-:W-:Y:S01]  /*0480*/  FSEL R3, R3, RZ, P2 ;  /* 0x000000ff03037208 */ /* 0x000fe20001000000 */
[----:B------:R-:W-:Y:S08]  /*0490*/  @P0 EXIT ;  /* 0x000000000000094d */ /* 0x000ff00003800000 */
[----:B------:R-:W-:Y:S01]  /*04a0*/  STG.E.64 desc[UR4][R4.64], R2 ;  /* 0x0000000204007986 */ /* 0x000fe2000c101b04 */
[----:B------:R-:W-:Y:S05]  /*04b0*/  EXIT ;  /* 0x000000000000794d */ /* 0x000fea0003800000 */
.L_x_0:
[----:B------:R-:W-:-:S00]  /*04c0*/  BRA `(.L_x_0) ;  /* 0xfffffffc00fc7947 */ /* 0x000fc0000383ffff */
[----:B------:R-:W-:-:S00]  /*04d0*/  NOP ;  /* 0x0000000000007918 */ /* 0x000fc00000000000 */
        /* <DEDUP_REMOVED lines=10> */
.L_x_1:


//--------------------- .nv.global.init           --------------------------
	.section	.nv.global.init,"aw",@progbits
.nv.global.init:
	.type		_$_str,@object
	.size		_$_str,(_$_str_$_2 - _$_str)
_$_str:
        /*0000*/ 	.byte	0x5f, 0x5f, 0x43, 0x55, 0x44, 0x41, 0x5f, 0x46, 0x54, 0x5a, 0x00
	.type		_$_str_$_2,@object
	.size		_$_str_$_2,(.L_1 - _$_str_$_2)
_$_str_$_2:
        /*000b*/ 	.byte	0x5f, 0x5f, 0x43, 0x55, 0x44, 0x41, 0x5f, 0x50, 0x52, 0x45, 0x43, 0x5f, 0x53, 0x51, 0x52, 0x54
        /*001b*/ 	.byte	0x00
.L_1:


//--------------------- .nv.constant0.triton_poi_fused__native_batch_norm_legit_no_training_relu_57 --------------------------
	.section	.nv.constant0.triton_poi_fused__native_batch_norm_legit_no_training_relu_57,"a",@progbits
	.sectionflags	@""
	.align	4
.nv.constant0.triton_poi_fused__native_batch_norm_legit_no_training_relu_57:
	.zero		580
